//
// Generated by NVIDIA NVVM Compiler
//
// Compiler Build ID: CL-36424714
// Cuda compilation tools, release 13.0, V13.0.88
// Based on NVVM 20.0.0
//

.version 9.0
.target sm_100
.address_size 64

// _ZZ10uniformAddPiS_iiiiE3uni has been demoted

.entry _Z10uniformAddPiS_iiii(
	.param .u64 .ptr .align 1 _Z10uniformAddPiS_iiii_param_0,
	.param .u64 .ptr .align 1 _Z10uniformAddPiS_iiii_param_1,
	.param .u32 _Z10uniformAddPiS_iiii_param_2,
	.param .u32 _Z10uniformAddPiS_iiii_param_3,
	.param .u32 _Z10uniformAddPiS_iiii_param_4,
	.param .u32 _Z10uniformAddPiS_iiii_param_5
)
{
	.reg .pred 	%p<4>;
	.reg .b32 	%r<25>;
	.reg .b64 	%rd<11>;
	// demoted variable
	.shared .align 4 .u32 _ZZ10uniformAddPiS_iiiiE3uni;
	ld.param.u64 	%rd3, [_Z10uniformAddPiS_iiii_param_0];
	ld.param.u64 	%rd2, [_Z10uniformAddPiS_iiii_param_1];
	ld.param.u32 	%r5, [_Z10uniformAddPiS_iiii_param_2];
	ld.param.u32 	%r6, [_Z10uniformAddPiS_iiii_param_3];
	ld.param.u32 	%r7, [_Z10uniformAddPiS_iiii_param_4];
	ld.param.u32 	%r8, [_Z10uniformAddPiS_iiii_param_5];
	cvta.to.global.u64 	%rd1, %rd3;
	mov.u32 	%r1, %tid.x;
	setp.ne.s32 	%p1, %r1, 0;
	@%p1 bra 	$L__BB0_2;
	cvta.to.global.u64 	%rd4, %rd2;
	mov.u32 	%r9, %ctaid.x;
	add.s32 	%r10, %r6, %r9;
	mul.wide.u32 	%rd5, %r10, 4;
	add.s64 	%rd6, %rd4, %rd5;
	ld.global.u32 	%r11, [%rd6];
	st.shared.u32 	[_ZZ10uniformAddPiS_iiiiE3uni], %r11;
$L__BB0_2:
	mov.u32 	%r12, %ctaid.x;
	mov.u32 	%r2, %ntid.x;
	shl.b32 	%r13, %r12, 8;
	shr.s32 	%r14, %r13, 8;
	mul.lo.s32 	%r15, %r2, %r14;
	shl.b32 	%r16, %r15, 1;
	add.s32 	%r17, %r16, %r1;
	add.s32 	%r18, %r17, %r7;
	bar.sync 	0;
	ld.shared.u32 	%r3, [_ZZ10uniformAddPiS_iiiiE3uni];
	mul.wide.u32 	%rd7, %r18, 4;
	add.s64 	%rd8, %rd1, %rd7;
	ld.global.u32 	%r19, [%rd8];
	add.s32 	%r20, %r19, %r3;
	st.global.u32 	[%rd8], %r20;
	add.s32 	%r4, %r18, %r2;
	setp.ge.u32 	%p2, %r4, %r8;
	@%p2 bra 	$L__BB0_4;
	add.s32 	%r21, %r1, %r2;
	setp.lt.u32 	%p3, %r21, %r5;
	selp.b32 	%r22, %r3, 0, %p3;
	mul.wide.u32 	%rd9, %r4, 4;
	add.s64 	%rd10, %rd1, %rd9;
	ld.global.u32 	%r23, [%rd10];
	add.s32 	%r24, %r23, %r22;
	st.global.u32 	[%rd10], %r24;
$L__BB0_4:
	ret;

}


// ===== COMPILED SASS (sm_100) =====

	.target	sm_100

	.elftype	@"ET_EXEC"


//--------------------- .note.nv.tkinfo           --------------------------
	.section	.note.nv.tkinfo,"",@"SHT_NOTE"
	.sectionflags	@"SHF_NOTE_NV_TKINFO"
	.tkinfo
        /*0018*/ 	.word	0x00000002
        /*0030*/ 	.string	""
        /*0030*/ 	.string	"ptxas"
        /*0030*/ 	.string	"Cuda compilation tools, release 13.0, V13.0.88"
        /*0030*/ 	.string	"Build cuda_13.0.r13.0/compiler.36424714_0"
        /*0030*/ 	.string	"-arch sm_100 -m 64 "



//--------------------- .note.nv.cuinfo           --------------------------
	.section	.note.nv.cuinfo,"",@"SHT_NOTE"
	.sectionflags	@"SHF_NOTE_NV_CUINFO"
        /*0018*/ 	.short	0x0002
        /*001a*/ 	.short	0x0064
        /*001c*/ 	.short	0x0082
	.zero		2


//--------------------- .nv.info                  --------------------------
	.section	.nv.info,"",@"SHT_CUDA_INFO"
	.align	4


	//----- nvinfo : EIATTR_REGCOUNT
	.align		4
        /*0000*/ 	.byte	0x04, 0x2f
        /*0002*/ 	.short	(.L_1 - .L_0)
	.align		4
.L_0:
        /*0004*/ 	.word	index@(_Z10uniformAddPiS_iiii)
        /*0008*/ 	.word	0x0000000e


	//----- nvinfo : EIATTR_FRAME_SIZE
	.align		4
.L_1:
        /*000c*/ 	.byte	0x04, 0x11
        /*000e*/ 	.short	(.L_3 - .L_2)
	.align		4
.L_2:
        /*0010*/ 	.word	index@(_Z10uniformAddPiS_iiii)
        /*0014*/ 	.word	0x00000000


	//----- nvinfo : EIATTR_MIN_STACK_SIZE
	.align		4
.L_3:
        /*0018*/ 	.byte	0x04, 0x12
        /*001a*/ 	.short	(.L_5 - .L_4)
	.align		4
.L_4:
        /*001c*/ 	.word	index@(_Z10uniformAddPiS_iiii)
        /*0020*/ 	.word	0x00000000
.L_5:


//--------------------- .nv.compat                --------------------------
	.section	.nv.compat,"",@"SHT_CUDA_COMPAT_INFO"
	.align	4
        /*0000*/ 	.byte	0x02, 0x09, 0x00, 0x00, 0x02, 0x02, 0x01, 0x00, 0x02, 0x05, 0x05, 0x00, 0x03, 0x07, 0x01, 0x01
        /*0010*/ 	.byte	0x02, 0x03, 0x00, 0x00, 0x02, 0x06, 0x01, 0x00, 0x04, 0x0b, 0x08, 0x00, 0x09, 0x00, 0x00, 0x00
        /*0020*/ 	.byte	0x00, 0x00, 0x00, 0x00


//--------------------- .nv.info._Z10uniformAddPiS_iiii --------------------------
	.section	.nv.info._Z10uniformAddPiS_iiii,"",@"SHT_CUDA_INFO"
	.sectionflags	@""
	.align	4


	//----- nvinfo : EIATTR_CUDA_API_VERSION
	.align		4
        /*0000*/ 	.byte	0x04, 0x37
        /*0002*/ 	.short	(.L_7 - .L_6)
.L_6:
        /*0004*/ 	.word	0x00000082


	//----- nvinfo : EIATTR_KPARAM_INFO
	.align		4
.L_7:
        /*0008*/ 	.byte	0x04, 0x17
        /*000a*/ 	.short	(.L_9 - .L_8)
.L_8:
        /*000c*/ 	.word	0x00000000
        /*0010*/ 	.short	0x0005
        /*0012*/ 	.short	0x001c
        /*0014*/ 	.byte	0x00, 0xf0, 0x11, 0x00


	//----- nvinfo : EIATTR_KPARAM_INFO
	.align		4
.L_9:
        /*0018*/ 	.byte	0x04, 0x17
        /*001a*/ 	.short	(.L_11 - .L_10)
.L_10:
        /*001c*/ 	.word	0x00000000
        /*0020*/ 	.short	0x0004
        /*0022*/ 	.short	0x0018
        /*0024*/ 	.byte	0x00, 0xf0, 0x11, 0x00


	//----- nvinfo : EIATTR_KPARAM_INFO
	.align		4
.L_11:
        /*0028*/ 	.byte	0x04, 0x17
        /*002a*/ 	.short	(.L_13 - .L_12)
.L_12:
        /*002c*/ 	.word	0x00000000
        /*0030*/ 	.short	0x0003
        /*0032*/ 	.short	0x0014
        /*0034*/ 	.byte	0x00, 0xf0, 0x11, 0x00


	//----- nvinfo : EIATTR_KPARAM_INFO
	.align		4
.L_13:
        /*0038*/ 	.byte	0x04, 0x17
        /*003a*/ 	.short	(.L_15 - .L_14)
.L_14:
        /*003c*/ 	.word	0x00000000
        /*0040*/ 	.short	0x0002
        /*0042*/ 	.short	0x0010
        /*0044*/ 	.byte	0x00, 0xf0, 0x11, 0x00


	//----- nvinfo : EIATTR_KPARAM_INFO
	.align		4
.L_15:
        /*0048*/ 	.byte	0x04, 0x17
        /*004a*/ 	.short	(.L_17 - .L_16)
.L_16:
        /*004c*/ 	.word	0x00000000
        /*0050*/ 	.short	0x0001
        /*0052*/ 	.short	0x0008
        /*0054*/ 	.byte	0x00, 0xf5, 0x21, 0x00


	//----- nvinfo : EIATTR_KPARAM_INFO
	.align		4
.L_17:
        /*0058*/ 	.byte	0x04, 0x17
        /*005a*/ 	.short	(.L_19 - .L_18)
.L_18:
        /*005c*/ 	.word	0x00000000
        /*0060*/ 	.short	0x0000
        /*0062*/ 	.short	0x0000
        /*0064*/ 	.byte	0x00, 0xf5, 0x21, 0x00


	//----- nvinfo : EIATTR_SPARSE_MMA_MASK
	.align		4
.L_19:
        /*0068*/ 	.byte	0x03, 0x50
        /*006a*/ 	.short	0x0000


	//----- nvinfo : EIATTR_MAXREG_COUNT
	.align		4
        /*006c*/ 	.byte	0x03, 0x1b
        /*006e*/ 	.short	0x00ff


	//----- nvinfo : EIATTR_NUM_BARRIERS
	.align		4
        /*0070*/ 	.byte	0x02, 0x4c
        /*0072*/ 	.byte	0x01
	.zero		1


	//----- nvinfo : EIATTR_MERCURY_ISA_VERSION
	.align		4
        /*0074*/ 	.byte	0x03, 0x5f
        /*0076*/ 	.short	0x0101


	//----- nvinfo : EIATTR_VRC_CTA_INIT_COUNT
	.align		4
        /*0078*/ 	.byte	0x02, 0x4a
	.zero		1
	.zero		1


	//----- nvinfo : EIATTR_EXIT_INSTR_OFFSETS
	.align		4
        /*007c*/ 	.byte	0x04, 0x1c
        /*007e*/ 	.short	(.L_21 - .L_20)


	//   ....[0]....
.L_20:
        /*0080*/ 	.word	0x000001f0


	//   ....[1]....
        /*0084*/ 	.word	0x00000280


	//----- nvinfo : EIATTR_CBANK_PARAM_SIZE
	.align		4
.L_21:
        /*0088*/ 	.byte	0x03, 0x19
        /*008a*/ 	.short	0x0020


	//----- nvinfo : EIATTR_PARAM_CBANK
	.align		4
        /*008c*/ 	.byte	0x04, 0x0a
        /*008e*/ 	.short	(.L_23 - .L_22)
	.align		4
.L_22:
        /*0090*/ 	.word	index@(.nv.constant0._Z10uniformAddPiS_iiii)
        /*0094*/ 	.short	0x0380
        /*0096*/ 	.short	0x0020


	//----- nvinfo : EIATTR_SW_WAR
	.align		4
.L_23:
        /*0098*/ 	.byte	0x04, 0x36
        /*009a*/ 	.short	(.L_25 - .L_24)
.L_24:
        /*009c*/ 	.word	0x00000008
.L_25:


//--------------------- .nv.callgraph             --------------------------
	.section	.nv.callgraph,"",@"SHT_CUDA_CALLGRAPH"
	.align	4
	.sectionentsize	8
	.align		4
        /*0000*/ 	.word	0x00000000
	.align		4
        /*0004*/ 	.word	0xffffffff
	.align		4
        /*0008*/ 	.word	0x00000000
	.align		4
        /*000c*/ 	.word	0xfffffffe
	.align		4
        /*0010*/ 	.word	0x00000000
	.align		4
        /*0014*/ 	.word	0xfffffffd
	.align		4
        /*0018*/ 	.word	0x00000000
	.align		4
        /*001c*/ 	.word	0xfffffffc


//--------------------- .text._Z10uniformAddPiS_iiii --------------------------
	.section	.text._Z10uniformAddPiS_iiii,"ax",@progbits
	.align	128
.text._Z10uniformAddPiS_iiii:
        .type           _Z10uniformAddPiS_iiii,@function
        .size           _Z10uniformAddPiS_iiii,(.L_x_1 - _Z10uniformAddPiS_iiii)
        .other          _Z10uniformAddPiS_iiii,@"STO_CUDA_ENTRY STV_DEFAULT"
_Z10uniformAddPiS_iiii:
[----:B------:R-:W-:Y:S01]  /*0000*/  LDC R1, c[0x0][0x37c] ;  /* 0x0000df00ff017b82 */ /* 0x000fe20000000800 */
[----:B------:R-:W0:Y:S07]  /*0010*/  S2R R11, SR_TID.X ;  /* 0x00000000000b7919 */ /* 0x000e2e0000002100 */
[----:B------:R-:W1:Y:S01]  /*0020*/  S2UR UR4, SR_CTAID.X ;  /* 0x00000000000479c3 */ /* 0x000e620000002500 */
[----:B------:R-:W2:Y:S01]  /*0030*/  LDCU.64 UR6, c[0x0][0x358] ;  /* 0x00006b00ff0677ac */ /* 0x000ea20008000a00 */
[----:B------:R-:W3:Y:S01]  /*0040*/  LDCU UR8, c[0x0][0x398] ;  /* 0x00007300ff0877ac */ /* 0x000ee20008000800 */
[----:B0-----:R-:W-:-:S13]  /*0050*/  ISETP.NE.AND P0, PT, R11, RZ, PT ;  /* 0x000000ff0b00720c */ /* 0x001fda0003f05270 */
[----:B------:R-:W1:Y:S08]  /*0060*/  @!P0 LDC R5, c[0x0][0x394] ;  /* 0x0000e500ff058b82 */ /* 0x000e700000000800 */
[----:B------:R-:W0:Y:S01]  /*0070*/  @!P0 LDC.64 R2, c[0x0][0x388] ;  /* 0x0000e200ff028b82 */ /* 0x000e220000000a00 */
[----:B-1----:R-:W-:-:S05]  /*0080*/  @!P0 IADD3 R5, PT, PT, R5, UR4, RZ ;  /* 0x0000000405058c10 */ /* 0x002fca000fffe0ff */
[----:B0-----:R-:W-:Y:S02]  /*0090*/  @!P0 IMAD.WIDE.U32 R2, R5, 0x4, R2 ;  /* 0x0000000405028825 */ /* 0x001fe400078e0002 */
[----:B------:R-:W0:Y:S03]  /*00a0*/  LDC R8, c[0x0][0x360] ;  /* 0x0000d800ff087b82 */ /* 0x000e260000000800 */
[----:B--2---:R1:W2:Y:S01]  /*00b0*/  @!P0 LDG.E R0, desc[UR6][R2.64] ;  /* 0x0000000602008981 */ /* 0x0042a2000c1e1900 */
[----:B------:R-:W-:-:S04]  /*00c0*/  USHF.L.U32 UR4, UR4, 0x8, URZ ;  /* 0x0000000804047899 */ /* 0x000fc800080006ff */
[----:B------:R-:W4:Y:S01]  /*00d0*/  S2UR UR5, SR_CgaCtaId ;  /* 0x00000000000579c3 */ /* 0x000f220000008800 */
[----:B------:R-:W-:-:S07]  /*00e0*/  USHF.R.S32.HI UR4, URZ, 0x8, UR4 ;  /* 0x00000008ff047899 */ /* 0x000fce0008011404 */
[----:B------:R-:W1:Y:S01]  /*00f0*/  LDC.64 R4, c[0x0][0x380] ;  /* 0x0000e000ff047b82 */ /* 0x000e620000000a00 */
[----:B0-----:R-:W-:Y:S01]  /*0100*/  IMAD R6, R8, UR4, RZ ;  /* 0x0000000408067c24 */ /* 0x001fe2000f8e02ff */
[----:B------:R-:W-:-:S04]  /*0110*/  UMOV UR4, 0x400 ;  /* 0x0000040000047882 */ /* 0x000fc80000000000 */
[----:B------:R-:W-:Y:S01]  /*0120*/  LEA R6, R6, R11, 0x1 ;  /* 0x0000000b06067211 */ /* 0x000fe200078e08ff */
[----:B----4-:R-:W-:-:S04]  /*0130*/  ULEA UR4, UR5, UR4, 0x18 ;  /* 0x0000000405047291 */ /* 0x010fc8000f8ec0ff */
[----:B---3--:R-:W-:-:S04]  /*0140*/  VIADD R7, R6, UR8 ;  /* 0x0000000806077c36 */ /* 0x008fc80008000000 */
[C---:B-1----:R-:W-:Y:S01]  /*0150*/  IMAD.WIDE.U32 R2, R7.reuse, 0x4, R4 ;  /* 0x0000000407027825 */ /* 0x042fe200078e0004 */
[----:B--2---:R-:W-:Y:S01]  /*0160*/  @!P0 STS [UR4], R0 ;  /* 0x00000000ff008988 */ /* 0x004fe20008000804 */
[----:B------:R-:W-:Y:S06]  /*0170*/  BAR.SYNC.DEFER_BLOCKING 0x0 ;  /* 0x0000000000007b1d */ /* 0x000fec0000010000 */
[----:B------:R-:W2:Y:S01]  /*0180*/  LDG.E R9, desc[UR6][R2.64] ;  /* 0x0000000602097981 */ /* 0x000ea2000c1e1900 */
[----:B------:R-:W-:-:S03]  /*0190*/  IADD3 R7, PT, PT, R7, R8, RZ ;  /* 0x0000000807077210 */ /* 0x000fc60007ffe0ff */
[----:B------:R-:W2:Y:S01]  /*01a0*/  LDS R6, [UR4] ;  /* 0x00000004ff067984 */ /* 0x000ea20008000800 */
[----:B------:R-:W0:Y:S02]  /*01b0*/  LDCU UR4, c[0x0][0x39c] ;  /* 0x00007380ff0477ac */ /* 0x000e240008000800 */
[----:B0-----:R-:W-:Y:S01]  /*01c0*/  ISETP.GE.U32.AND P0, PT, R7, UR4, PT ;  /* 0x0000000407007c0c */ /* 0x001fe2000bf06070 */
[----:B--2---:R-:W-:-:S05]  /*01d0*/  IMAD.IADD R9, R6, 0x1, R9 ;  /* 0x0000000106097824 */ /* 0x004fca00078e0209 */
[----:B------:R0:W-:Y:S07]  /*01e0*/  STG.E desc[UR6][R2.64], R9 ;  /* 0x0000000902007986 */ /* 0x0001ee000c101906 */
[----:B------:R-:W-:Y:S05]  /*01f0*/  @P0 EXIT ;  /* 0x000000000000094d */ /* 0x000fea0003800000 */
[----:B0-----:R-:W-:Y:S01]  /*0200*/  IMAD.WIDE.U32 R2, R7, 0x4, R4 ;  /* 0x0000000407027825 */ /* 0x001fe200078e0004 */
[----:B------:R-:W0:Y:S04]  /*0210*/  LDCU UR4, c[0x0][0x390] ;  /* 0x00007200ff0477ac */ /* 0x000e280008000800 */
[----:B------:R-:W2:Y:S01]  /*0220*/  LDG.E R5, desc[UR6][R2.64] ;  /* 0x0000000602057981 */ /* 0x000ea2000c1e1900 */
[----:B------:R-:W-:-:S04]  /*0230*/  IADD3 R0, PT, PT, R11, R8, RZ ;  /* 0x000000080b007210 */ /* 0x000fc80007ffe0ff */
[----:B0-----:R-:W-:-:S04]  /*0240*/  ISETP.GE.U32.AND P0, PT, R0, UR4, PT ;  /* 0x0000000400007c0c */ /* 0x001fc8000bf06070 */
[----:B------:R-:W-:-:S05]  /*0250*/  SEL R6, R6, RZ, !P0 ;  /* 0x000000ff06067207 */ /* 0x000fca0004000000 */
[----:B--2---:R-:W-:-:S05]  /*0260*/  IMAD.IADD R5, R6, 0x1, R5 ;  /* 0x0000000106057824 */ /* 0x004fca00078e0205 */
[----:B------:R-:W-:Y:S01]  /*0270*/  STG.E desc[UR6][R2.64], R5 ;  /* 0x0000000502007986 */ /* 0x000fe2000c101906 */
[----:B------:R-:W-:Y:S05]  /*0280*/  EXIT ;  /* 0x000000000000794d */ /* 0x000fea0003800000 */
.L_x_0:
[----:B------:R-:W-:-:S00]  /*0290*/  BRA `(.L_x_0) ;  /* 0xfffffffc00fc7947 */ /* 0x000fc0000383ffff */
[----:B------:R-:W-:-:S00]  /*02a0*/  NOP ;  /* 0x0000000000007918 */ /* 0x000fc00000000000 */
        /* <DEDUP_REMOVED lines=13> */
.L_x_1:


//--------------------- .nv.shared._Z10uniformAddPiS_iiii --------------------------
	.section	.nv.shared._Z10uniformAddPiS_iiii,"aw",@nobits
	.sectionflags	@""
	.align	4
.nv.shared._Z10uniformAddPiS_iiii:
	.zero		1028


//--------------------- .nv.shared.reserved.0     --------------------------
	.section	.nv.shared.reserved.0,"aw",@nobits
	.weak		__nv_reservedSMEM_offset_0_alias
	.size		__nv_reservedSMEM_offset_0_alias, 0, 64
	.other		__nv_reservedSMEM_offset_0_alias,@"STO_CUDA_RESERVED_SHARED STV_DEFAULT"
__nv_reservedSMEM_offset_0_alias:
	.zero		0
	.zero		64


//--------------------- .nv.constant0._Z10uniformAddPiS_iiii --------------------------
	.section	.nv.constant0._Z10uniformAddPiS_iiii,"a",@progbits
	.sectionflags	@""
	.align	4
.nv.constant0._Z10uniformAddPiS_iiii:
	.zero		928


//--------------------- SYMBOLS --------------------------

	.type		.nv.reservedSmem.offset0,@object
	.size		.nv.reservedSmem.offset0,0x4
	.type		.nv.reservedSmem.cap,@object
	.size		.nv.reservedSmem.cap,0x4
